//
// Generated by NVIDIA NVVM Compiler
//
// Compiler Build ID: CL-36424714
// Cuda compilation tools, release 13.0, V13.0.88
// Based on NVVM 20.0.0
//

.version 9.0
.target sm_100
.address_size 64

	// .globl	_Z20matrixMultiplyKernelPfS_S_i
// _ZZ20matrixMultiplyKernelPfS_S_iE5tileA has been demoted
// _ZZ20matrixMultiplyKernelPfS_S_iE5tileB has been demoted

.visible .entry _Z20matrixMultiplyKernelPfS_S_i(
	.param .u64 .ptr .align 1 _Z20matrixMultiplyKernelPfS_S_i_param_0,
	.param .u64 .ptr .align 1 _Z20matrixMultiplyKernelPfS_S_i_param_1,
	.param .u64 .ptr .align 1 _Z20matrixMultiplyKernelPfS_S_i_param_2,
	.param .u32 _Z20matrixMultiplyKernelPfS_S_i_param_3
)
{
	.reg .pred 	%p<8>;
	.reg .b32 	%r<42>;
	.reg .b32 	%f<63>;
	.reg .b64 	%rd<13>;
	// demoted variable
	.shared .align 4 .b8 _ZZ20matrixMultiplyKernelPfS_S_iE5tileA[1024];
	// demoted variable
	.shared .align 4 .b8 _ZZ20matrixMultiplyKernelPfS_S_iE5tileB[1024];
	ld.param.u64 	%rd3, [_Z20matrixMultiplyKernelPfS_S_i_param_0];
	ld.param.u64 	%rd4, [_Z20matrixMultiplyKernelPfS_S_i_param_1];
	ld.param.u64 	%rd5, [_Z20matrixMultiplyKernelPfS_S_i_param_2];
	ld.param.u32 	%r23, [_Z20matrixMultiplyKernelPfS_S_i_param_3];
	mov.u32 	%r24, %ctaid.y;
	mov.u32 	%r25, %ntid.y;
	mov.u32 	%r39, %tid.y;
	mad.lo.s32 	%r2, %r24, %r25, %r39;
	mov.u32 	%r26, %ctaid.x;
	mov.u32 	%r27, %ntid.x;
	mov.u32 	%r37, %tid.x;
	mad.lo.s32 	%r4, %r26, %r27, %r37;
	setp.lt.s32 	%p1, %r23, 1;
	mov.f32 	%f62, 0f00000000;
	@%p1 bra 	$L__BB0_7;
	add.s32 	%r28, %r23, 15;
	shr.u32 	%r29, %r28, 4;
	shl.b32 	%r30, %r39, 6;
	mov.u32 	%r31, _ZZ20matrixMultiplyKernelPfS_S_iE5tileA;
	add.s32 	%r5, %r31, %r30;
	shl.b32 	%r32, %r37, 2;
	add.s32 	%r6, %r5, %r32;
	mov.u32 	%r33, _ZZ20matrixMultiplyKernelPfS_S_iE5tileB;
	add.s32 	%r8, %r33, %r32;
	add.s32 	%r7, %r8, %r30;
	neg.s32 	%r41, %r29;
	mad.lo.s32 	%r40, %r39, %r23, %r4;
	shl.b32 	%r11, %r23, 4;
	mad.lo.s32 	%r38, %r23, %r2, %r37;
	cvta.to.global.u64 	%rd1, %rd3;
	cvta.to.global.u64 	%rd2, %rd4;
	mov.f32 	%f62, 0f00000000;
$L__BB0_2:
	max.u32 	%r34, %r2, %r37;
	setp.ge.u32 	%p2, %r34, %r23;
	mov.f32 	%f60, 0f00000000;
	@%p2 bra 	$L__BB0_4;
	mul.wide.u32 	%rd6, %r38, 4;
	add.s64 	%rd7, %rd1, %rd6;
	ld.global.f32 	%f60, [%rd7];
$L__BB0_4:
	setp.ge.s32 	%p3, %r4, %r23;
	st.shared.f32 	[%r6], %f60;
	setp.ge.u32 	%p4, %r39, %r23;
	mov.f32 	%f61, 0f00000000;
	or.pred  	%p5, %p3, %p4;
	@%p5 bra 	$L__BB0_6;
	mul.wide.u32 	%rd8, %r40, 4;
	add.s64 	%rd9, %rd2, %rd8;
	ld.global.f32 	%f61, [%rd9];
$L__BB0_6:
	st.shared.f32 	[%r7], %f61;
	bar.sync 	0;
	ld.shared.f32 	%f12, [%r5];
	ld.shared.f32 	%f13, [%r8];
	fma.rn.f32 	%f14, %f12, %f13, %f62;
	ld.shared.f32 	%f15, [%r5+4];
	ld.shared.f32 	%f16, [%r8+64];
	fma.rn.f32 	%f17, %f15, %f16, %f14;
	ld.shared.f32 	%f18, [%r5+8];
	ld.shared.f32 	%f19, [%r8+128];
	fma.rn.f32 	%f20, %f18, %f19, %f17;
	ld.shared.f32 	%f21, [%r5+12];
	ld.shared.f32 	%f22, [%r8+192];
	fma.rn.f32 	%f23, %f21, %f22, %f20;
	ld.shared.f32 	%f24, [%r5+16];
	ld.shared.f32 	%f25, [%r8+256];
	fma.rn.f32 	%f26, %f24, %f25, %f23;
	ld.shared.f32 	%f27, [%r5+20];
	ld.shared.f32 	%f28, [%r8+320];
	fma.rn.f32 	%f29, %f27, %f28, %f26;
	ld.shared.f32 	%f30, [%r5+24];
	ld.shared.f32 	%f31, [%r8+384];
	fma.rn.f32 	%f32, %f30, %f31, %f29;
	ld.shared.f32 	%f33, [%r5+28];
	ld.shared.f32 	%f34, [%r8+448];
	fma.rn.f32 	%f35, %f33, %f34, %f32;
	ld.shared.f32 	%f36, [%r5+32];
	ld.shared.f32 	%f37, [%r8+512];
	fma.rn.f32 	%f38, %f36, %f37, %f35;
	ld.shared.f32 	%f39, [%r5+36];
	ld.shared.f32 	%f40, [%r8+576];
	fma.rn.f32 	%f41, %f39, %f40, %f38;
	ld.shared.f32 	%f42, [%r5+40];
	ld.shared.f32 	%f43, [%r8+640];
	fma.rn.f32 	%f44, %f42, %f43, %f41;
	ld.shared.f32 	%f45, [%r5+44];
	ld.shared.f32 	%f46, [%r8+704];
	fma.rn.f32 	%f47, %f45, %f46, %f44;
	ld.shared.f32 	%f48, [%r5+48];
	ld.shared.f32 	%f49, [%r8+768];
	fma.rn.f32 	%f50, %f48, %f49, %f47;
	ld.shared.f32 	%f51, [%r5+52];
	ld.shared.f32 	%f52, [%r8+832];
	fma.rn.f32 	%f53, %f51, %f52, %f50;
	ld.shared.f32 	%f54, [%r5+56];
	ld.shared.f32 	%f55, [%r8+896];
	fma.rn.f32 	%f56, %f54, %f55, %f53;
	ld.shared.f32 	%f57, [%r5+60];
	ld.shared.f32 	%f58, [%r8+960];
	fma.rn.f32 	%f62, %f57, %f58, %f56;
	bar.sync 	0;
	add.s32 	%r41, %r41, 1;
	setp.ne.s32 	%p6, %r41, 0;
	add.s32 	%r40, %r40, %r11;
	add.s32 	%r39, %r39, 16;
	add.s32 	%r38, %r38, 16;
	add.s32 	%r37, %r37, 16;
	@%p6 bra 	$L__BB0_2;
$L__BB0_7:
	max.s32 	%r35, %r2, %r4;
	setp.ge.s32 	%p7, %r35, %r23;
	@%p7 bra 	$L__BB0_9;
	mad.lo.s32 	%r36, %r23, %r2, %r4;
	cvta.to.global.u64 	%rd10, %rd5;
	mul.wide.s32 	%rd11, %r36, 4;
	add.s64 	%rd12, %rd10, %rd11;
	st.global.f32 	[%rd12], %f62;
$L__BB0_9:
	ret;

}


// ===== COMPILED SASS (sm_100) =====

	.target	sm_100

	.elftype	@"ET_EXEC"


//--------------------- .note.nv.tkinfo           --------------------------
	.section	.note.nv.tkinfo,"",@"SHT_NOTE"
	.sectionflags	@"SHF_NOTE_NV_TKINFO"
	.tkinfo
        /*0018*/ 	.word	0x00000002
        /*0030*/ 	.string	""
        /*0030*/ 	.string	"ptxas"
        /*0030*/ 	.string	"Cuda compilation tools, release 13.0, V13.0.88"
        /*0030*/ 	.string	"Build cuda_13.0.r13.0/compiler.36424714_0"
        /*0030*/ 	.string	"-arch sm_100 -m 64 "



//--------------------- .note.nv.cuinfo           --------------------------
	.section	.note.nv.cuinfo,"",@"SHT_NOTE"
	.sectionflags	@"SHF_NOTE_NV_CUINFO"
        /*0018*/ 	.short	0x0002
        /*001a*/ 	.short	0x0064
        /*001c*/ 	.short	0x0082
	.zero		2


//--------------------- .nv.info                  --------------------------
	.section	.nv.info,"",@"SHT_CUDA_INFO"
	.align	4


	//----- nvinfo : EIATTR_REGCOUNT
	.align		4
        /*0000*/ 	.byte	0x04, 0x2f
        /*0002*/ 	.short	(.L_1 - .L_0)
	.align		4
.L_0:
        /*0004*/ 	.word	index@(_Z20matrixMultiplyKernelPfS_S_i)
        /*0008*/ 	.word	0x00000020


	//----- nvinfo : EIATTR_FRAME_SIZE
	.align		4
.L_1:
        /*000c*/ 	.byte	0x04, 0x11
        /*000e*/ 	.short	(.L_3 - .L_2)
	.align		4
.L_2:
        /*0010*/ 	.word	index@(_Z20matrixMultiplyKernelPfS_S_i)
        /*0014*/ 	.word	0x00000000


	//----- nvinfo : EIATTR_MIN_STACK_SIZE
	.align		4
.L_3:
        /*0018*/ 	.byte	0x04, 0x12
        /*001a*/ 	.short	(.L_5 - .L_4)
	.align		4
.L_4:
        /*001c*/ 	.word	index@(_Z20matrixMultiplyKernelPfS_S_i)
        /*0020*/ 	.word	0x00000000
.L_5:


//--------------------- .nv.compat                --------------------------
	.section	.nv.compat,"",@"SHT_CUDA_COMPAT_INFO"
	.align	4
        /*0000*/ 	.byte	0x02, 0x09, 0x00, 0x00, 0x02, 0x02, 0x01, 0x00, 0x02, 0x05, 0x05, 0x00, 0x03, 0x07, 0x01, 0x01
        /*0010*/ 	.byte	0x02, 0x03, 0x00, 0x00, 0x02, 0x06, 0x01, 0x00, 0x04, 0x0b, 0x08, 0x00, 0x09, 0x00, 0x00, 0x00
        /*0020*/ 	.byte	0x00, 0x00, 0x00, 0x00


//--------------------- .nv.info._Z20matrixMultiplyKernelPfS_S_i --------------------------
	.section	.nv.info._Z20matrixMultiplyKernelPfS_S_i,"",@"SHT_CUDA_INFO"
	.sectionflags	@""
	.align	4


	//----- nvinfo : EIATTR_CUDA_API_VERSION
	.align		4
        /*0000*/ 	.byte	0x04, 0x37
        /*0002*/ 	.short	(.L_7 - .L_6)
.L_6:
        /*0004*/ 	.word	0x00000082


	//----- nvinfo : EIATTR_KPARAM_INFO
	.align		4
.L_7:
        /*0008*/ 	.byte	0x04, 0x17
        /*000a*/ 	.short	(.L_9 - .L_8)
.L_8:
        /*000c*/ 	.word	0x00000000
        /*0010*/ 	.short	0x0003
        /*0012*/ 	.short	0x0018
        /*0014*/ 	.byte	0x00, 0xf0, 0x11, 0x00


	//----- nvinfo : EIATTR_KPARAM_INFO
	.align		4
.L_9:
        /*0018*/ 	.byte	0x04, 0x17
        /*001a*/ 	.short	(.L_11 - .L_10)
.L_10:
        /*001c*/ 	.word	0x00000000
        /*0020*/ 	.short	0x0002
        /*0022*/ 	.short	0x0010
        /*0024*/ 	.byte	0x00, 0xf5, 0x21, 0x00


	//----- nvinfo : EIATTR_KPARAM_INFO
	.align		4
.L_11:
        /*0028*/ 	.byte	0x04, 0x17
        /*002a*/ 	.short	(.L_13 - .L_12)
.L_12:
        /*002c*/ 	.word	0x00000000
        /*0030*/ 	.short	0x0001
        /*0032*/ 	.short	0x0008
        /*0034*/ 	.byte	0x00, 0xf5, 0x21, 0x00


	//----- nvinfo : EIATTR_KPARAM_INFO
	.align		4
.L_13:
        /*0038*/ 	.byte	0x04, 0x17
        /*003a*/ 	.short	(.L_15 - .L_14)
.L_14:
        /*003c*/ 	.word	0x00000000
        /*0040*/ 	.short	0x0000
        /*0042*/ 	.short	0x0000
        /*0044*/ 	.byte	0x00, 0xf5, 0x21, 0x00


	//----- nvinfo : EIATTR_SPARSE_MMA_MASK
	.align		4
.L_15:
        /*0048*/ 	.byte	0x03, 0x50
        /*004a*/ 	.short	0x0000


	//----- nvinfo : EIATTR_MAXREG_COUNT
	.align		4
        /*004c*/ 	.byte	0x03, 0x1b
        /*004e*/ 	.short	0x00ff


	//----- nvinfo : EIATTR_NUM_BARRIERS
	.align		4
        /*0050*/ 	.byte	0x02, 0x4c
        /*0052*/ 	.byte	0x01
	.zero		1


	//----- nvinfo : EIATTR_MERCURY_ISA_VERSION
	.align		4
        /*0054*/ 	.byte	0x03, 0x5f
        /*0056*/ 	.short	0x0101


	//----- nvinfo : EIATTR_VRC_CTA_INIT_COUNT
	.align		4
        /*0058*/ 	.byte	0x02, 0x4a
	.zero		1
	.zero		1


	//----- nvinfo : EIATTR_EXIT_INSTR_OFFSETS
	.align		4
        /*005c*/ 	.byte	0x04, 0x1c
        /*005e*/ 	.short	(.L_17 - .L_16)


	//   ....[0]....
.L_16:
        /*0060*/ 	.word	0x000005d0


	//   ....[1]....
        /*0064*/ 	.word	0x00000620


	//----- nvinfo : EIATTR_CBANK_PARAM_SIZE
	.align		4
.L_17:
        /*0068*/ 	.byte	0x03, 0x19
        /*006a*/ 	.short	0x001c


	//----- nvinfo : EIATTR_PARAM_CBANK
	.align		4
        /*006c*/ 	.byte	0x04, 0x0a
        /*006e*/ 	.short	(.L_19 - .L_18)
	.align		4
.L_18:
        /*0070*/ 	.word	index@(.nv.constant0._Z20matrixMultiplyKernelPfS_S_i)
        /*0074*/ 	.short	0x0380
        /*0076*/ 	.short	0x001c


	//----- nvinfo : EIATTR_SW_WAR
	.align		4
.L_19:
        /*0078*/ 	.byte	0x04, 0x36
        /*007a*/ 	.short	(.L_21 - .L_20)
.L_20:
        /*007c*/ 	.word	0x00000008
.L_21:


//--------------------- .nv.callgraph             --------------------------
	.section	.nv.callgraph,"",@"SHT_CUDA_CALLGRAPH"
	.align	4
	.sectionentsize	8
	.align		4
        /*0000*/ 	.word	0x00000000
	.align		4
        /*0004*/ 	.word	0xffffffff
	.align		4
        /*0008*/ 	.word	0x00000000
	.align		4
        /*000c*/ 	.word	0xfffffffe
	.align		4
        /*0010*/ 	.word	0x00000000
	.align		4
        /*0014*/ 	.word	0xfffffffd
	.align		4
        /*0018*/ 	.word	0x00000000
	.align		4
        /*001c*/ 	.word	0xfffffffc


//--------------------- .text._Z20matrixMultiplyKernelPfS_S_i --------------------------
	.section	.text._Z20matrixMultiplyKernelPfS_S_i,"ax",@progbits
	.align	128
        .global         _Z20matrixMultiplyKernelPfS_S_i
        .type           _Z20matrixMultiplyKernelPfS_S_i,@function
        .size           _Z20matrixMultiplyKernelPfS_S_i,(.L_x_3 - _Z20matrixMultiplyKernelPfS_S_i)
        .other          _Z20matrixMultiplyKernelPfS_S_i,@"STO_CUDA_ENTRY STV_DEFAULT"
_Z20matrixMultiplyKernelPfS_S_i:
.text._Z20matrixMultiplyKernelPfS_S_i:
[----:B------:R-:W-:Y:S01]  /*0000*/  LDC R1, c[0x0][0x37c] ;  /* 0x0000df00ff017b82 */ /* 0x000fe20000000800 */
[----:B------:R-:W0:Y:S01]  /*0010*/  LDCU UR6, c[0x0][0x398] ;  /* 0x00007300ff0677ac */ /* 0x000e220008000800 */
[----:B------:R-:W1:Y:S06]  /*0020*/  S2R R7, SR_TID.Y ;  /* 0x0000000000077919 */ /* 0x000e6c0000002200 */
[----:B------:R-:W1:Y:S01]  /*0030*/  LDC R2, c[0x0][0x364] ;  /* 0x0000d900ff027b82 */ /* 0x000e620000000800 */
[----:B------:R-:W-:Y:S01]  /*0040*/  HFMA2 R23, -RZ, RZ, 0, 0 ;  /* 0x00000000ff177431 */ /* 0x000fe200000001ff */
[----:B------:R-:W2:Y:S01]  /*0050*/  LDCU.64 UR8, c[0x0][0x358] ;  /* 0x00006b00ff0877ac */ /* 0x000ea20008000a00 */
[----:B------:R-:W3:Y:S05]  /*0060*/  S2R R3, SR_TID.X ;  /* 0x0000000000037919 */ /* 0x000eea0000002100 */
[----:B------:R-:W1:Y:S08]  /*0070*/  S2UR UR4, SR_CTAID.Y ;  /* 0x00000000000479c3 */ /* 0x000e700000002600 */
[----:B------:R-:W3:Y:S01]  /*0080*/  S2UR UR5, SR_CTAID.X ;  /* 0x00000000000579c3 */ /* 0x000ee20000002500 */
[----:B0-----:R-:W-:-:S04]  /*0090*/  MOV R0, UR6 ;  /* 0x0000000600007c02 */ /* 0x001fc80008000f00 */
[----:B------:R-:W-:-:S03]  /*00a0*/  ISETP.GE.AND P0, PT, R0, 0x1, PT ;  /* 0x000000010000780c */ /* 0x000fc60003f06270 */
[----:B------:R-:W3:Y:S01]  /*00b0*/  LDC R5, c[0x0][0x360] ;  /* 0x0000d800ff057b82 */ /* 0x000ee20000000800 */
[----:B-1----:R-:W-:Y:S02]  /*00c0*/  IMAD R2, R2, UR4, R7 ;  /* 0x0000000402027c24 */ /* 0x002fe4000f8e0207 */
[----:B---3--:R-:W-:-:S07]  /*00d0*/  IMAD R5, R5, UR5, R3 ;  /* 0x0000000505057c24 */ /* 0x008fce000f8e0203 */
[----:B--2---:R-:W-:Y:S05]  /*00e0*/  @!P0 BRA `(.L_x_0) ;  /* 0x0000000400308947 */ /* 0x004fea0003800000 */
[----:B------:R-:W0:Y:S01]  /*00f0*/  S2UR UR6, SR_CgaCtaId ;  /* 0x00000000000679c3 */ /* 0x000e220000008800 */
[----:B------:R-:W-:Y:S01]  /*0100*/  UMOV UR4, 0x400 ;  /* 0x0000040000047882 */ /* 0x000fe20000000000 */
[----:B------:R-:W-:Y:S01]  /*0110*/  IADD3 R6, PT, PT, R0, 0xf, RZ ;  /* 0x0000000f00067810 */ /* 0x000fe20007ffe0ff */
[----:B------:R-:W-:Y:S01]  /*0120*/  UIADD3 UR5, UPT, UPT, UR4, 0x400, URZ ;  /* 0x0000040004057890 */ /* 0x000fe2000fffe0ff */
[----:B------:R-:W-:Y:S01]  /*0130*/  MOV R23, RZ ;  /* 0x000000ff00177202 */ /* 0x000fe20000000f00 */
[-C--:B------:R-:W-:Y:S01]  /*0140*/  IMAD R17, R7, R0.reuse, R5 ;  /* 0x0000000007117224 */ /* 0x080fe200078e0205 */
[----:B------:R-:W-:Y:S01]  /*0150*/  SHF.R.U32.HI R19, RZ, 0x4, R6 ;  /* 0x00000004ff137819 */ /* 0x000fe20000011606 */
[----:B------:R-:W-:Y:S01]  /*0160*/  IMAD R6, R2, R0, R3 ;  /* 0x0000000002067224 */ /* 0x000fe200078e0203 */
[----:B------:R-:W1:Y:S02]  /*0170*/  LDC R4, c[0x0][0x398] ;  /* 0x0000e600ff047b82 */ /* 0x000e640000000800 */
[----:B------:R-:W-:Y:S01]  /*0180*/  IADD3 R19, PT, PT, -R19, RZ, RZ ;  /* 0x000000ff13137210 */ /* 0x000fe20007ffe1ff */
[----:B0-----:R-:W-:-:S02]  /*0190*/  ULEA UR4, UR6, UR4, 0x18 ;  /* 0x0000000406047291 */ /* 0x001fc4000f8ec0ff */
[----:B------:R-:W-:-:S04]  /*01a0*/  ULEA UR5, UR6, UR5, 0x18 ;  /* 0x0000000506057291 */ /* 0x000fc8000f8ec0ff */
[----:B------:R-:W-:Y:S02]  /*01b0*/  LEA R18, R7, UR4, 0x6 ;  /* 0x0000000407127c11 */ /* 0x000fe4000f8e30ff */
[C---:B------:R-:W-:Y:S02]  /*01c0*/  LEA R20, R3.reuse, UR5, 0x2 ;  /* 0x0000000503147c11 */ /* 0x040fe4000f8e10ff */
[----:B------:R-:W-:Y:S02]  /*01d0*/  LEA R21, R3, R18, 0x2 ;  /* 0x0000001203157211 */ /* 0x000fe400078e10ff */
[----:B------:R-:W-:-:S07]  /*01e0*/  LEA R16, R7, R20, 0x6 ;  /* 0x0000001407107211 */ /* 0x000fce00078e30ff */
.L_x_1:
[----:B-1----:R-:W-:Y:S01]  /*01f0*/  MOV R0, R4 ;  /* 0x0000000400007202 */ /* 0x002fe20000000f00 */
[----:B------:R-:W-:Y:S01]  /*0200*/  HFMA2 R22, -RZ, RZ, 0, 0 ;  /* 0x00000000ff167431 */ /* 0x000fe200000001ff */
[----:B------:R-:W-:Y:S02]  /*0210*/  VIMNMX.U32 R9, PT, PT, R2, R3, !PT ;  /* 0x0000000302097248 */ /* 0x000fe40007fe0000 */
[-C--:B------:R-:W-:Y:S02]  /*0220*/  ISETP.GE.U32.AND P0, PT, R7, R0.reuse, PT ;  /* 0x000000000700720c */ /* 0x080fe40003f06070 */
[-C--:B------:R-:W-:Y:S02]  /*0230*/  ISETP.GE.U32.AND P1, PT, R9, R0.reuse, PT ;  /* 0x000000000900720c */ /* 0x080fe40003f26070 */
[----:B------:R-:W-:Y:S02]  /*0240*/  ISETP.GE.OR P0, PT, R5, R0, P0 ;  /* 0x000000000500720c */ /* 0x000fe40000706670 */
[----:B------:R-:W-:-:S09]  /*0250*/  MOV R27, RZ ;  /* 0x000000ff001b7202 */ /* 0x000fd20000000f00 */
[----:B------:R-:W0:Y:S08]  /*0260*/  @!P1 LDC.64 R10, c[0x0][0x380] ;  /* 0x0000e000ff0a9b82 */ /* 0x000e300000000a00 */
[----:B------:R-:W1:Y:S01]  /*0270*/  @!P0 LDC.64 R8, c[0x0][0x388] ;  /* 0x0000e200ff088b82 */ /* 0x000e620000000a00 */
[----:B0-----:R-:W-:-:S05]  /*0280*/  @!P1 IMAD.WIDE.U32 R10, R6, 0x4, R10 ;  /* 0x00000004060a9825 */ /* 0x001fca00078e000a */
[----:B------:R-:W2:Y:S01]  /*0290*/  @!P1 LDG.E R22, desc[UR8][R10.64] ;  /* 0x000000080a169981 */ /* 0x000ea2000c1e1900 */
[----:B-1----:R-:W-:-:S05]  /*02a0*/  @!P0 IMAD.WIDE.U32 R8, R17, 0x4, R8 ;  /* 0x0000000411088825 */ /* 0x002fca00078e0008 */
[----:B------:R-:W3:Y:S01]  /*02b0*/  @!P0 LDG.E R27, desc[UR8][R8.64] ;  /* 0x00000008081b8981 */ /* 0x000ee2000c1e1900 */
[----:B------:R-:W-:-:S04]  /*02c0*/  IADD3 R19, PT, PT, R19, 0x1, RZ ;  /* 0x0000000113137810 */ /* 0x000fc80007ffe0ff */
[----:B------:R-:W-:Y:S02]  /*02d0*/  ISETP.NE.AND P0, PT, R19, RZ, PT ;  /* 0x000000ff1300720c */ /* 0x000fe40003f05270 */
[----:B------:R-:W-:Y:S02]  /*02e0*/  IADD3 R3, PT, PT, R3, 0x10, RZ ;  /* 0x0000001003037810 */ /* 0x000fe40007ffe0ff */
[----:B------:R-:W-:Y:S02]  /*02f0*/  IADD3 R7, PT, PT, R7, 0x10, RZ ;  /* 0x0000001007077810 */ /* 0x000fe40007ffe0ff */
[----:B------:R-:W-:Y:S02]  /*0300*/  IADD3 R6, PT, PT, R6, 0x10, RZ ;  /* 0x0000001006067810 */ /* 0x000fe40007ffe0ff */
[----:B------:R-:W-:Y:S01]  /*0310*/  LEA R17, R0, R17, 0x4 ;  /* 0x0000001100117211 */ /* 0x000fe200078e20ff */
[----:B--2---:R-:W-:Y:S04]  /*0320*/  STS [R21], R22 ;  /* 0x0000001615007388 */ /* 0x004fe80000000800 */
[----:B---3--:R-:W-:Y:S01]  /*0330*/  STS [R16], R27 ;  /* 0x0000001b10007388 */ /* 0x008fe20000000800 */
[----:B------:R-:W-:Y:S06]  /*0340*/  BAR.SYNC.DEFER_BLOCKING 0x0 ;  /* 0x0000000000007b1d */ /* 0x000fec0000010000 */
[----:B------:R-:W-:Y:S04]  /*0350*/  LDS R26, [R20] ;  /* 0x00000000141a7984 */ /* 0x000fe80000000800 */
[----:B------:R-:W0:Y:S04]  /*0360*/  LDS.128 R12, [R18] ;  /* 0x00000000120c7984 */ /* 0x000e280000000c00 */
[----:B------:R-:W1:Y:S04]  /*0370*/  LDS R29, [R20+0x40] ;  /* 0x00004000141d7984 */ /* 0x000e680000000800 */
[----:B------:R-:W2:Y:S04]  /*0380*/  LDS R25, [R20+0x80] ;  /* 0x0000800014197984 */ /* 0x000ea80000000800 */
[----:B------:R-:W3:Y:S04]  /*0390*/  LDS R24, [R20+0xc0] ;  /* 0x0000c00014187984 */ /* 0x000ee80000000800 */
[----:B------:R-:W-:Y:S04]  /*03a0*/  LDS.128 R8, [R18+0x10] ;  /* 0x0000100012087984 */ /* 0x000fe80000000c00 */
[----:B------:R-:W-:Y:S04]  /*03b0*/  LDS R22, [R20+0x140] ;  /* 0x0001400014167984 */ /* 0x000fe80000000800 */
[----:B------:R-:W-:Y:S01]  /*03c0*/  LDS R27, [R20+0x200] ;  /* 0x00020000141b7984 */ /* 0x000fe20000000800 */
[----:B0-----:R-:W-:-:S03]  /*03d0*/  FFMA R12, R12, R26, R23 ;  /* 0x0000001a0c0c7223 */ /* 0x001fc60000000017 */
[----:B------:R-:W0:Y:S01]  /*03e0*/  LDS R23, [R20+0x100] ;  /* 0x0001000014177984 */ /* 0x000e220000000800 */
[----:B-1----:R-:W-:-:S03]  /*03f0*/  FFMA R12, R29, R13, R12 ;  /* 0x0000000d1d0c7223 */ /* 0x002fc6000000000c */
[----:B------:R-:W-:Y:S01]  /*0400*/  LDS R26, [R20+0x1c0] ;  /* 0x0001c000141a7984 */ /* 0x000fe20000000800 */
[----:B--2---:R-:W-:-:S03]  /*0410*/  FFMA R13, R25, R14, R12 ;  /* 0x0000000e190d7223 */ /* 0x004fc6000000000c */
[----:B------:R-:W1:Y:S01]  /*0420*/  LDS R25, [R20+0x180] ;  /* 0x0001800014197984 */ /* 0x000e620000000800 */
[----:B---3--:R-:W-:-:S03]  /*0430*/  FFMA R13, R24, R15, R13 ;  /* 0x0000000f180d7223 */ /* 0x008fc6000000000d */
[----:B------:R-:W-:Y:S01]  /*0440*/  LDS R24, [R20+0x240] ;  /* 0x0002400014187984 */ /* 0x000fe20000000800 */
[----:B0-----:R-:W-:-:S03]  /*0450*/  FFMA R23, R8, R23, R13 ;  /* 0x0000001708177223 */ /* 0x001fc6000000000d */
[----:B------:R-:W0:Y:S01]  /*0460*/  LDS.128 R12, [R18+0x20] ;  /* 0x00002000120c7984 */ /* 0x000e220000000c00 */
[----:B------:R-:W-:-:S03]  /*0470*/  FFMA R22, R22, R9, R23 ;  /* 0x0000000916167223 */ /* 0x000fc60000000017 */
[----:B------:R-:W2:Y:S01]  /*0480*/  LDS R23, [R20+0x280] ;  /* 0x0002800014177984 */ /* 0x000ea20000000800 */
[----:B-1----:R-:W-:-:S03]  /*0490*/  FFMA R25, R25, R10, R22 ;  /* 0x0000000a19197223 */ /* 0x002fc60000000016 */
[----:B------:R-:W1:Y:S01]  /*04a0*/  LDS R22, [R20+0x2c0] ;  /* 0x0002c00014167984 */ /* 0x000e620000000800 */
[----:B------:R-:W-:-:S03]  /*04b0*/  FFMA R11, R26, R11, R25 ;  /* 0x0000000b1a0b7223 */ /* 0x000fc60000000019 */
[----:B------:R-:W-:Y:S01]  /*04c0*/  LDS R25, [R20+0x300] ;  /* 0x0003000014197984 */ /* 0x000fe20000000800 */
[----:B0-----:R-:W-:-:S03]  /*04d0*/  FFMA R27, R12, R27, R11 ;  /* 0x0000001b0c1b7223 */ /* 0x001fc6000000000b */
[----:B------:R-:W0:Y:S01]  /*04e0*/  LDS.128 R8, [R18+0x30] ;  /* 0x0000300012087984 */ /* 0x000e220000000c00 */
[----:B------:R-:W-:-:S03]  /*04f0*/  FFMA R24, R24, R13, R27 ;  /* 0x0000000d18187223 */ /* 0x000fc6000000001b */
[----:B------:R-:W3:Y:S04]  /*0500*/  LDS R27, [R20+0x340] ;  /* 0x00034000141b7984 */ /* 0x000ee80000000800 */
[----:B------:R-:W4:Y:S04]  /*0510*/  LDS R13, [R20+0x380] ;  /* 0x00038000140d7984 */ /* 0x000f280000000800 */
[----:B------:R-:W5:Y:S01]  /*0520*/  LDS R12, [R20+0x3c0] ;  /* 0x0003c000140c7984 */ /* 0x000f620000000800 */
[----:B--2---:R-:W-:-:S04]  /*0530*/  FFMA R23, R23, R14, R24 ;  /* 0x0000000e17177223 */ /* 0x004fc80000000018 */
[----:B-1----:R-:W-:-:S04]  /*0540*/  FFMA R15, R22, R15, R23 ;  /* 0x0000000f160f7223 */ /* 0x002fc80000000017 */
[----:B0-----:R-:W-:-:S04]  /*0550*/  FFMA R8, R8, R25, R15 ;  /* 0x0000001908087223 */ /* 0x001fc8000000000f */
[----:B---3--:R-:W-:-:S04]  /*0560*/  FFMA R8, R27, R9, R8 ;  /* 0x000000091b087223 */ /* 0x008fc80000000008 */
[----:B----4-:R-:W-:-:S04]  /*0570*/  FFMA R13, R13, R10, R8 ;  /* 0x0000000a0d0d7223 */ /* 0x010fc80000000008 */
[----:B-----5:R-:W-:Y:S01]  /*0580*/  FFMA R23, R12, R11, R13 ;  /* 0x0000000b0c177223 */ /* 0x020fe2000000000d */
[----:B------:R-:W-:Y:S06]  /*0590*/  BAR.SYNC.DEFER_BLOCKING 0x0 ;  /* 0x0000000000007b1d */ /* 0x000fec0000010000 */
[----:B------:R-:W-:Y:S05]  /*05a0*/  @P0 BRA `(.L_x_1) ;  /* 0xfffffffc00100947 */ /* 0x000fea000383ffff */
.L_x_0:
[----:B------:R-:W-:-:S04]  /*05b0*/  VIMNMX R3, PT, PT, R2, R5, !PT ;  /* 0x0000000502037248 */ /* 0x000fc80007fe0100 */
[----:B------:R-:W-:-:S13]  /*05c0*/  ISETP.GE.AND P0, PT, R3, R0, PT ;  /* 0x000000000300720c */ /* 0x000fda0003f06270 */
[----:B------:R-:W-:Y:S05]  /*05d0*/  @P0 EXIT ;  /* 0x000000000000094d */ /* 0x000fea0003800000 */
[----:B------:R-:W0:Y:S01]  /*05e0*/  LDC.64 R6, c[0x0][0x390] ;  /* 0x0000e400ff067b82 */ /* 0x000e220000000a00 */
[----:B------:R-:W-:-:S04]  /*05f0*/  IMAD R3, R2, R0, R5 ;  /* 0x0000000002037224 */ /* 0x000fc800078e0205 */
[----:B0-----:R-:W-:-:S05]  /*0600*/  IMAD.WIDE R2, R3, 0x4, R6 ;  /* 0x0000000403027825 */ /* 0x001fca00078e0206 */
[----:B------:R-:W-:Y:S01]  /*0610*/  STG.E desc[UR8][R2.64], R23 ;  /* 0x0000001702007986 */ /* 0x000fe2000c101908 */
[----:B------:R-:W-:Y:S05]  /*0620*/  EXIT ;  /* 0x000000000000794d */ /* 0x000fea0003800000 */
.L_x_2:
[----:B------:R-:W-:-:S00]  /*0630*/  BRA `(.L_x_2) ;  /* 0xfffffffc00fc7947 */ /* 0x000fc0000383ffff */
[----:B------:R-:W-:-:S00]  /*0640*/  NOP ;  /* 0x0000000000007918 */ /* 0x000fc00000000000 */
        /* <DEDUP_REMOVED lines=11> */
.L_x_3:


//--------------------- .nv.shared._Z20matrixMultiplyKernelPfS_S_i --------------------------
	.section	.nv.shared._Z20matrixMultiplyKernelPfS_S_i,"aw",@nobits
	.sectionflags	@""
	.align	4
.nv.shared._Z20matrixMultiplyKernelPfS_S_i:
	.zero		3072


//--------------------- .nv.shared.reserved.0     --------------------------
	.section	.nv.shared.reserved.0,"aw",@nobits
	.weak		__nv_reservedSMEM_offset_0_alias
	.size		__nv_reservedSMEM_offset_0_alias, 0, 64
	.other		__nv_reservedSMEM_offset_0_alias,@"STO_CUDA_RESERVED_SHARED STV_DEFAULT"
__nv_reservedSMEM_offset_0_alias:
	.zero		0
	.zero		64


//--------------------- .nv.constant0._Z20matrixMultiplyKernelPfS_S_i --------------------------
	.section	.nv.constant0._Z20matrixMultiplyKernelPfS_S_i,"a",@progbits
	.sectionflags	@""
	.align	4
.nv.constant0._Z20matrixMultiplyKernelPfS_S_i:
	.zero		924


//--------------------- SYMBOLS --------------------------

	.type		.nv.reservedSmem.offset0,@object
	.size		.nv.reservedSmem.offset0,0x4
	.type		.nv.reservedSmem.cap,@object
	.size		.nv.reservedSmem.cap,0x4
